//
// Generated by NVIDIA NVVM Compiler
//
// Compiler Build ID: CL-36424714
// Cuda compilation tools, release 13.0, V13.0.88
// Based on NVVM 20.0.0
//

.version 9.0
.target sm_100
.address_size 64

	// .globl	_Z10max_4warpsPf
.global .align 1 .b8 _ZN34_INTERNAL_37e79cee_4_k_cu_56fc69c94cuda3std3__436_GLOBAL__N__37e79cee_4_k_cu_56fc69c96ignoreE[1];
.global .align 1 .b8 _ZN34_INTERNAL_37e79cee_4_k_cu_56fc69c94cuda3std3__45__cpo5beginE[1];
.global .align 1 .b8 _ZN34_INTERNAL_37e79cee_4_k_cu_56fc69c94cuda3std3__45__cpo3endE[1];
.global .align 1 .b8 _ZN34_INTERNAL_37e79cee_4_k_cu_56fc69c94cuda3std3__45__cpo6cbeginE[1];
.global .align 1 .b8 _ZN34_INTERNAL_37e79cee_4_k_cu_56fc69c94cuda3std3__45__cpo4cendE[1];
.global .align 1 .b8 _ZN34_INTERNAL_37e79cee_4_k_cu_56fc69c94cuda3std3__419piecewise_constructE[1];
.global .align 1 .b8 _ZN34_INTERNAL_37e79cee_4_k_cu_56fc69c94cuda3std3__48in_placeE[1];
.global .align 1 .b8 _ZN34_INTERNAL_37e79cee_4_k_cu_56fc69c94cuda3std6ranges3__45__cpo4swapE[1];
.global .align 1 .b8 _ZN34_INTERNAL_37e79cee_4_k_cu_56fc69c94cuda3std6ranges3__45__cpo9iter_moveE[1];
.global .align 1 .b8 _ZN34_INTERNAL_37e79cee_4_k_cu_56fc69c94cuda3std6ranges3__45__cpo7advanceE[1];

.visible .entry _Z10max_4warpsPf(
	.param .u64 .ptr .align 1 _Z10max_4warpsPf_param_0
)
{
	.reg .pred 	%p<27>;
	.reg .b32 	%r<64>;
	.reg .b32 	%f<20>;
	.reg .b64 	%rd<20>;

	ld.param.u64 	%rd6, [_Z10max_4warpsPf_param_0];
	cvta.to.global.u64 	%rd7, %rd6;
	mov.u32 	%r1, %tid.x;
	mul.wide.u32 	%rd8, %r1, 4;
	add.s64 	%rd1, %rd7, %rd8;
	ld.global.f32 	%f19, [%rd1];
	// begin inline asm
	{
	 .reg .u32 start;
	 .reg .u64 extended;
	 mov.u32 start, %reserved_smem_offset_1;
	 cvt.u64.u32 extended, start;
	 cvta.shared.u64 %rd5, extended;
	}
	// end inline asm
	setp.gt.u32 	%p1, %r1, 127;
	@%p1 bra 	$L__BB0_18;
	mov.u32 	%r9, %tid.y;
	mov.u32 	%r10, %tid.z;
	mov.u32 	%r11, %ntid.x;
	mov.u32 	%r12, %ntid.y;
	mad.lo.s32 	%r13, %r10, %r12, %r9;
	mad.lo.s32 	%r2, %r13, %r11, %r1;
	bar.warp.sync 	-1;
	and.b32  	%r3, %r2, 31;
	setp.ne.s32 	%p2, %r3, 0;
	@%p2 bra 	$L__BB0_3;
	add.s64 	%rd9, %rd5, 4;
	shr.u32 	%r15, %r2, 5;
	mov.b32 	%r16, 1;
	shl.b32 	%r17, %r16, %r15;
	not.b32 	%r14, %r17;
	// begin inline asm
	red.and.release.cta.b32 [%rd9],%r14;
	// end inline asm
$L__BB0_3:
	setp.ne.s32 	%p3, %r3, 0;
	barrier.sync 	0;
	bar.warp.sync 	-1;
	@%p3 bra 	$L__BB0_5;
	add.s64 	%rd10, %rd5, 4;
	shr.u32 	%r19, %r2, 5;
	mov.b32 	%r20, 1;
	shl.b32 	%r21, %r20, %r19;
	not.b32 	%r18, %r21;
	// begin inline asm
	red.and.release.cta.b32 [%rd10],%r18;
	// end inline asm
$L__BB0_5:
	setp.ne.s32 	%p4, %r3, 0;
	add.s64 	%rd3, %rd5, 4;
	shr.u32 	%r4, %r2, 5;
	mov.b32 	%r22, 1;
	shl.b32 	%r5, %r22, %r4;
	and.b32  	%r23, %r4, 134217724;
	mov.b32 	%r24, 15;
	shl.b32 	%r6, %r24, %r23;
	bar.warp.sync 	-1;
	@%p4 bra 	$L__BB0_9;
	// begin inline asm
	atom.or.acq_rel.cta.b32 %r25,[%rd3],%r5;
	// end inline asm
	or.b32  	%r27, %r25, %r5;
	and.b32  	%r28, %r27, %r6;
	setp.eq.s32 	%p5, %r28, %r6;
	@%p5 bra 	$L__BB0_7;
	bra.uni 	$L__BB0_8;
$L__BB0_7:
	not.b32 	%r31, %r6;
	// begin inline asm
	red.and.relaxed.cta.b32 [%rd3],%r31;
	// end inline asm
	bra.uni 	$L__BB0_9;
$L__BB0_8:
	// begin inline asm
	ld.acquire.cta.u32 %r29,[%rd3];
	// end inline asm
	and.b32  	%r30, %r29, %r5;
	setp.ne.s32 	%p6, %r30, 0;
	@%p6 bra 	$L__BB0_8;
$L__BB0_9:
	setp.ne.s32 	%p7, %r3, 0;
	bar.warp.sync 	-1;
	mul.wide.u32 	%rd14, %r4, 8;
	add.s64 	%rd4, %rd5, %rd14;
	mov.b32 	%r33, %f19;
	shfl.sync.bfly.b32	%r34|%p8, %r33, 16, 31, -1;
	mov.b32 	%f4, %r34;
	setp.lt.f32 	%p9, %f19, %f4;
	selp.f32 	%f5, %f4, %f19, %p9;
	mov.b32 	%r35, %f5;
	shfl.sync.bfly.b32	%r36|%p10, %r35, 8, 31, -1;
	mov.b32 	%f6, %r36;
	setp.lt.f32 	%p11, %f5, %f6;
	selp.f32 	%f7, %f6, %f5, %p11;
	mov.b32 	%r37, %f7;
	shfl.sync.bfly.b32	%r38|%p12, %r37, 4, 31, -1;
	mov.b32 	%f8, %r38;
	setp.lt.f32 	%p13, %f7, %f8;
	selp.f32 	%f9, %f8, %f7, %p13;
	mov.b32 	%r39, %f9;
	shfl.sync.bfly.b32	%r40|%p14, %r39, 2, 31, -1;
	mov.b32 	%f10, %r40;
	setp.lt.f32 	%p15, %f9, %f10;
	selp.f32 	%f11, %f10, %f9, %p15;
	mov.b32 	%r41, %f11;
	shfl.sync.bfly.b32	%r42|%p16, %r41, 1, 31, -1;
	mov.b32 	%f12, %r42;
	setp.lt.f32 	%p17, %f11, %f12;
	selp.f32 	%f13, %f12, %f11, %p17;
	st.f32 	[%rd4+32], %f13;
	bar.warp.sync 	-1;
	mov.b32 	%r63, 0;
	@%p7 bra 	$L__BB0_11;
	// begin inline asm
	atom.or.acq_rel.cta.b32 %r63,[%rd3],%r5;
	// end inline asm
$L__BB0_11:
	shfl.sync.idx.b32	%r45|%p18, %r63, 0, 31, -1;
	or.b32  	%r46, %r45, %r5;
	and.b32  	%r47, %r46, %r6;
	setp.eq.s32 	%p19, %r47, %r6;
	@%p19 bra 	$L__BB0_13;
$L__BB0_12:
	// begin inline asm
	ld.acquire.cta.u32 %r48,[%rd3];
	// end inline asm
	and.b32  	%r49, %r48, %r5;
	setp.eq.s32 	%p20, %r49, 0;
	@%p20 bra 	$L__BB0_17;
	bra.uni 	$L__BB0_12;
$L__BB0_13:
	and.b32  	%r50, %r2, 28;
	setp.ne.s32 	%p21, %r50, 0;
	@%p21 bra 	$L__BB0_15;
	and.b32  	%r52, %r2, 3;
	and.b32  	%r53, %r4, 33554428;
	or.b32  	%r54, %r53, %r52;
	mul.wide.u32 	%rd17, %r54, 8;
	add.s64 	%rd18, %rd5, %rd17;
	ld.f32 	%f14, [%rd18+32];
	// begin inline asm
	mov.u32 %r51, %laneid;
	// end inline asm
	and.b32  	%r55, %r51, -4;
	mov.b32 	%r56, 15;
	shl.b32 	%r57, %r56, %r55;
	mov.b32 	%r58, %f14;
	shfl.sync.bfly.b32	%r59|%p22, %r58, 2, 7199, %r57;
	mov.b32 	%f15, %r59;
	setp.lt.f32 	%p23, %f14, %f15;
	selp.f32 	%f16, %f15, %f14, %p23;
	mov.b32 	%r60, %f16;
	shfl.sync.bfly.b32	%r61|%p24, %r60, 1, 7199, %r57;
	mov.b32 	%f17, %r61;
	setp.lt.f32 	%p25, %f16, %f17;
	selp.f32 	%f18, %f17, %f16, %p25;
	st.f32 	[%rd18+32], %f18;
$L__BB0_15:
	setp.ne.s32 	%p26, %r3, 0;
	bar.warp.sync 	-1;
	@%p26 bra 	$L__BB0_17;
	not.b32 	%r62, %r6;
	// begin inline asm
	red.and.release.cta.b32 [%rd3],%r62;
	// end inline asm
$L__BB0_17:
	ld.f32 	%f19, [%rd4+32];
$L__BB0_18:
	st.global.f32 	[%rd1], %f19;
	ret;

}


// ===== COMPILED SASS (sm_100) =====

	.target	sm_100

	.elftype	@"ET_EXEC"


//--------------------- .note.nv.tkinfo           --------------------------
	.section	.note.nv.tkinfo,"",@"SHT_NOTE"
	.sectionflags	@"SHF_NOTE_NV_TKINFO"
	.tkinfo
        /*0018*/ 	.word	0x00000002
        /*0030*/ 	.string	""
        /*0030*/ 	.string	"ptxas"
        /*0030*/ 	.string	"Cuda compilation tools, release 13.0, V13.0.88"
        /*0030*/ 	.string	"Build cuda_13.0.r13.0/compiler.36424714_0"
        /*0030*/ 	.string	"-arch sm_100 -m 64 "



//--------------------- .note.nv.cuinfo           --------------------------
	.section	.note.nv.cuinfo,"",@"SHT_NOTE"
	.sectionflags	@"SHF_NOTE_NV_CUINFO"
        /*0018*/ 	.short	0x0002
        /*001a*/ 	.short	0x0064
        /*001c*/ 	.short	0x0082
	.zero		2


//--------------------- .nv.info                  --------------------------
	.section	.nv.info,"",@"SHT_CUDA_INFO"
	.align	4


	//----- nvinfo : EIATTR_REGCOUNT
	.align		4
        /*0000*/ 	.byte	0x04, 0x2f
        /*0002*/ 	.short	(.L_11 - .L_10)
	.align		4
.L_10:
        /*0004*/ 	.word	index@(_Z10max_4warpsPf)
        /*0008*/ 	.word	0x00000016


	//----- nvinfo : EIATTR_FRAME_SIZE
	.align		4
.L_11:
        /*000c*/ 	.byte	0x04, 0x11
        /*000e*/ 	.short	(.L_13 - .L_12)
	.align		4
.L_12:
        /*0010*/ 	.word	index@(_Z10max_4warpsPf)
        /*0014*/ 	.word	0x00000000


	//----- nvinfo : EIATTR_MIN_STACK_SIZE
	.align		4
.L_13:
        /*0018*/ 	.byte	0x04, 0x12
        /*001a*/ 	.short	(.L_15 - .L_14)
	.align		4
.L_14:
        /*001c*/ 	.word	index@(_Z10max_4warpsPf)
        /*0020*/ 	.word	0x00000000
.L_15:


//--------------------- .nv.compat                --------------------------
	.section	.nv.compat,"",@"SHT_CUDA_COMPAT_INFO"
	.align	4
        /*0000*/ 	.byte	0x02, 0x09, 0x00, 0x00, 0x02, 0x02, 0x01, 0x00, 0x02, 0x05, 0x05, 0x00, 0x03, 0x07, 0x01, 0x01
        /*0010*/ 	.byte	0x02, 0x03, 0x00, 0x00, 0x02, 0x06, 0x01, 0x00, 0x04, 0x0b, 0x08, 0x00, 0x09, 0x00, 0x00, 0x00
        /*0020*/ 	.byte	0x00, 0x00, 0x00, 0x00


//--------------------- .nv.info._Z10max_4warpsPf --------------------------
	.section	.nv.info._Z10max_4warpsPf,"",@"SHT_CUDA_INFO"
	.sectionflags	@""
	.align	4


	//----- nvinfo : EIATTR_CUDA_API_VERSION
	.align		4
        /*0000*/ 	.byte	0x04, 0x37
        /*0002*/ 	.short	(.L_17 - .L_16)
.L_16:
        /*0004*/ 	.word	0x00000082


	//----- nvinfo : EIATTR_KPARAM_INFO
	.align		4
.L_17:
        /*0008*/ 	.byte	0x04, 0x17
        /*000a*/ 	.short	(.L_19 - .L_18)
.L_18:
        /*000c*/ 	.word	0x00000000
        /*0010*/ 	.short	0x0000
        /*0012*/ 	.short	0x0000
        /*0014*/ 	.byte	0x00, 0xf5, 0x21, 0x00


	//----- nvinfo : EIATTR_RESERVED_SMEM_USED
	.align		4
.L_19:
        /*0018*/ 	.byte	0x01, 0x41
	.zero		2


	//----- nvinfo : EIATTR_SPARSE_MMA_MASK
	.align		4
        /*001c*/ 	.byte	0x03, 0x50
        /*001e*/ 	.short	0x0000


	//----- nvinfo : EIATTR_MAXREG_COUNT
	.align		4
        /*0020*/ 	.byte	0x03, 0x1b
        /*0022*/ 	.short	0x00ff


	//----- nvinfo : EIATTR_NUM_BARRIERS
	.align		4
        /*0024*/ 	.byte	0x02, 0x4c
        /*0026*/ 	.byte	0x01
	.zero		1


	//----- nvinfo : EIATTR_MERCURY_ISA_VERSION
	.align		4
        /*0028*/ 	.byte	0x03, 0x5f
        /*002a*/ 	.short	0x0101


	//----- nvinfo : EIATTR_INT_WARP_WIDE_INSTR_OFFSETS
	.align		4
        /*002c*/ 	.byte	0x04, 0x31
        /*002e*/ 	.short	(.L_21 - .L_20)


	//   ....[0]....
.L_20:
        /*0030*/ 	.word	0x000001e0


	//   ....[1]....
        /*0034*/ 	.word	0x00000220


	//   ....[2]....
        /*0038*/ 	.word	0x00000320


	//   ....[3]....
        /*003c*/ 	.word	0x00000360


	//   ....[4]....
        /*0040*/ 	.word	0x00000510


	//   ....[5]....
        /*0044*/ 	.word	0x00000530


	//   ....[6]....
        /*0048*/ 	.word	0x000008a0


	//   ....[7]....
        /*004c*/ 	.word	0x000008e0


	//   ....[8]....
        /*0050*/ 	.word	0x000008f0


	//   ....[9]....
        /*0054*/ 	.word	0x000009d0


	//   ....[10]....
        /*0058*/ 	.word	0x000009f0


	//----- nvinfo : EIATTR_COOP_GROUP_MASK_REGIDS
	.align		4
.L_21:
        /*005c*/ 	.byte	0x04, 0x29
        /*005e*/ 	.short	(.L_23 - .L_22)


	//   ....[0]....
.L_22:
        /*0060*/ 	.word	0xffffffff


	//   ....[1]....
        /*0064*/ 	.word	0xffffffff


	//   ....[2]....
        /*0068*/ 	.word	0xffffffff


	//   ....[3]....
        /*006c*/ 	.word	0xffffffff


	//   ....[4]....
        /*0070*/ 	.word	0xffffffff


	//   ....[5]....
        /*0074*/ 	.word	0xffffffff


	//   ....[6]....
        /*0078*/ 	.word	0xffffffff


	//   ....[7]....
        /*007c*/ 	.word	0xffffffff


	//   ....[8]....
        /*0080*/ 	.word	0xffffffff


	//   ....[9]....
        /*0084*/ 	.word	0xffffffff


	//   ....[10]....
        /*0088*/ 	.word	0xffffffff


	//   ....[11]....
        /*008c*/ 	.word	0xffffffff


	//   ....[12]....
        /*0090*/ 	.word	0x05000007


	//   ....[13]....
        /*0094*/ 	.word	0x05000007


	//   ....[14]....
        /*0098*/ 	.word	0xffffffff


	//   ....[15]....
        /*009c*/ 	.word	0x05000010


	//   ....[16]....
        /*00a0*/ 	.word	0x05000010


	//   ....[17]....
        /*00a4*/ 	.word	0x05000010


	//   ....[18]....
        /*00a8*/ 	.word	0x05000010


	//   ....[19]....
        /*00ac*/ 	.word	0x05000010


	//   ....[20]....
        /*00b0*/ 	.word	0x05000010


	//   ....[21]....
        /*00b4*/ 	.word	0x05000010


	//   ....[22]....
        /*00b8*/ 	.word	0x05000010


	//   ....[23]....
        /*00bc*/ 	.word	0x05000010


	//   ....[24]....
        /*00c0*/ 	.word	0x05000010


	//   ....[25]....
        /*00c4*/ 	.word	0x05000010


	//----- nvinfo : EIATTR_COOP_GROUP_INSTR_OFFSETS
	.align		4
.L_23:
        /*00c8*/ 	.byte	0x04, 0x28
        /*00ca*/ 	.short	(.L_25 - .L_24)


	//   ....[0]....
.L_24:
        /*00cc*/ 	.word	0x00000160


	//   ....[1]....
        /*00d0*/ 	.word	0x00000280


	//   ....[2]....
        /*00d4*/ 	.word	0x00000290


	//   ....[3]....
        /*00d8*/ 	.word	0x00000400


	//   ....[4]....
        /*00dc*/ 	.word	0x000005a0


	//   ....[5]....
        /*00e0*/ 	.word	0x000005b0


	//   ....[6]....
        /*00e4*/ 	.word	0x000005e0


	//   ....[7]....
        /*00e8*/ 	.word	0x00000620


	//   ....[8]....
        /*00ec*/ 	.word	0x00000650


	//   ....[9]....
        /*00f0*/ 	.word	0x00000680


	//   ....[10]....
        /*00f4*/ 	.word	0x000006c0


	//   ....[11]....
        /*00f8*/ 	.word	0x00000730


	//   ....[12]....
        /*00fc*/ 	.word	0x00000920


	//   ....[13]....
        /*0100*/ 	.word	0x00000950


	//   ....[14]....
        /*0104*/ 	.word	0x00000990


	//   ....[15]....
        /*0108*/ 	.word	0x00000aa0


	//   ....[16]....
        /*010c*/ 	.word	0x00000af0


	//   ....[17]....
        /*0110*/ 	.word	0x00000b50


	//   ....[18]....
        /*0114*/ 	.word	0x00000bd0


	//   ....[19]....
        /*0118*/ 	.word	0x00000c50


	//   ....[20]....
        /*011c*/ 	.word	0x00000ce0


	//   ....[21]....
        /*0120*/ 	.word	0x00000d60


	//   ....[22]....
        /*0124*/ 	.word	0x00000de0


	//   ....[23]....
        /*0128*/ 	.word	0x00000e40


	//   ....[24]....
        /*012c*/ 	.word	0x00000ed0


	//   ....[25]....
        /*0130*/ 	.word	0x00000f90


	//----- nvinfo : EIATTR_VRC_CTA_INIT_COUNT
	.align		4
.L_25:
        /*0134*/ 	.byte	0x02, 0x4a
	.zero		1
	.zero		1


	//----- nvinfo : EIATTR_EXIT_INSTR_OFFSETS
	.align		4
        /*0138*/ 	.byte	0x04, 0x1c
        /*013a*/ 	.short	(.L_27 - .L_26)


	//   ....[0]....
.L_26:
        /*013c*/ 	.word	0x00000a70


	//----- nvinfo : EIATTR_CRS_STACK_SIZE
	.align		4
.L_27:
        /*0140*/ 	.byte	0x04, 0x1e
        /*0142*/ 	.short	(.L_29 - .L_28)
.L_28:
        /*0144*/ 	.word	0x00000000


	//----- nvinfo : EIATTR_CBANK_PARAM_SIZE
	.align		4
.L_29:
        /*0148*/ 	.byte	0x03, 0x19
        /*014a*/ 	.short	0x0008


	//----- nvinfo : EIATTR_PARAM_CBANK
	.align		4
        /*014c*/ 	.byte	0x04, 0x0a
        /*014e*/ 	.short	(.L_31 - .L_30)
	.align		4
.L_30:
        /*0150*/ 	.word	index@(.nv.constant0._Z10max_4warpsPf)
        /*0154*/ 	.short	0x0380
        /*0156*/ 	.short	0x0008


	//----- nvinfo : EIATTR_SW_WAR
	.align		4
.L_31:
        /*0158*/ 	.byte	0x04, 0x36
        /*015a*/ 	.short	(.L_33 - .L_32)
.L_32:
        /*015c*/ 	.word	0x00000008
.L_33:


//--------------------- .nv.callgraph             --------------------------
	.section	.nv.callgraph,"",@"SHT_CUDA_CALLGRAPH"
	.align	4
	.sectionentsize	8
	.align		4
        /*0000*/ 	.word	0x00000000
	.align		4
        /*0004*/ 	.word	0xffffffff
	.align		4
        /*0008*/ 	.word	0x00000000
	.align		4
        /*000c*/ 	.word	0xfffffffe
	.align		4
        /*0010*/ 	.word	0x00000000
	.align		4
        /*0014*/ 	.word	0xfffffffd
	.align		4
        /*0018*/ 	.word	0x00000000
	.align		4
        /*001c*/ 	.word	0xfffffffc


//--------------------- .nv.constant4             --------------------------
	.section	.nv.constant4,"a",@progbits
	.align	8
	.align		8
.nv.constant4:
        /*0000*/ 	.dword	_ZN34_INTERNAL_37e79cee_4_k_cu_56fc69c94cuda3std3__436_GLOBAL__N__37e79cee_4_k_cu_56fc69c96ignoreE
	.align		8
        /*0008*/ 	.dword	_ZN34_INTERNAL_37e79cee_4_k_cu_56fc69c94cuda3std3__45__cpo5beginE
	.align		8
        /*0010*/ 	.dword	_ZN34_INTERNAL_37e79cee_4_k_cu_56fc69c94cuda3std3__45__cpo3endE
	.align		8
        /*0018*/ 	.dword	_ZN34_INTERNAL_37e79cee_4_k_cu_56fc69c94cuda3std3__45__cpo6cbeginE
	.align		8
        /*0020*/ 	.dword	_ZN34_INTERNAL_37e79cee_4_k_cu_56fc69c94cuda3std3__45__cpo4cendE
	.align		8
        /*0028*/ 	.dword	_ZN34_INTERNAL_37e79cee_4_k_cu_56fc69c94cuda3std3__419piecewise_constructE
	.align		8
        /*0030*/ 	.dword	_ZN34_INTERNAL_37e79cee_4_k_cu_56fc69c94cuda3std3__48in_placeE
	.align		8
        /*0038*/ 	.dword	_ZN34_INTERNAL_37e79cee_4_k_cu_56fc69c94cuda3std6ranges3__45__cpo4swapE
	.align		8
        /*0040*/ 	.dword	_ZN34_INTERNAL_37e79cee_4_k_cu_56fc69c94cuda3std6ranges3__45__cpo9iter_moveE
	.align		8
        /*0048*/ 	.dword	_ZN34_INTERNAL_37e79cee_4_k_cu_56fc69c94cuda3std6ranges3__45__cpo7advanceE


//--------------------- .text._Z10max_4warpsPf    --------------------------
	.section	.text._Z10max_4warpsPf,"ax",@progbits
	.align	128
        .global         _Z10max_4warpsPf
        .type           _Z10max_4warpsPf,@function
        .size           _Z10max_4warpsPf,(.L_x_39 - _Z10max_4warpsPf)
        .other          _Z10max_4warpsPf,@"STO_CUDA_ENTRY STV_DEFAULT"
_Z10max_4warpsPf:
.text._Z10max_4warpsPf:
[----:B------:R-:W-:Y:S01]  /*0000*/  LDC R1, c[0x0][0x37c] ;  /* 0x0000df00ff017b82 */ /* 0x000fe20000000800 */
[----:B------:R-:W0:Y:S07]  /*0010*/  S2R R7, SR_TID.X ;  /* 0x0000000000077919 */ /* 0x000e2e0000002100 */
[----:B------:R-:W0:Y:S01]  /*0020*/  LDC.64 R4, c[0x0][0x380] ;  /* 0x0000e000ff047b82 */ /* 0x000e220000000a00 */
[----:B------:R-:W1:Y:S01]  /*0030*/  LDCU.64 UR6, c[0x0][0x358] ;  /* 0x00006b00ff0677ac */ /* 0x000e620008000a00 */
[----:B0-----:R-:W-:-:S05]  /*0040*/  IMAD.WIDE.U32 R4, R7, 0x4, R4 ;  /* 0x0000000407047825 */ /* 0x001fca00078e0004 */
[----:B-1----:R0:W5:Y:S01]  /*0050*/  LDG.E R11, desc[UR6][R4.64] ;  /* 0x00000006040b7981 */ /* 0x002162000c1e1900 */
[----:B------:R-:W-:-:S05]  /*0060*/  CS2R.32 R3, SR_CgaSize ;  /* 0x0000000000037805 */ /* 0x000fca0000008a00 */
[----:B------:R-:W-:-:S06]  /*0070*/  IMAD R3, R3, -0xa0, RZ ;  /* 0xffffff6003037824 */ /* 0x000fcc00078e02ff */
[----:B------:R-:W1:Y:S01]  /*0080*/  LDC R3, c[0x0][R3+0x27c] ;  /* 0x00009f0003037b82 */ /* 0x000e620000000800 */
[----:B------:R-:W-:Y:S01]  /*0090*/  ISETP.GT.U32.AND P0, PT, R7, 0x7f, PT ;  /* 0x0000007f0700780c */ /* 0x000fe20003f04070 */
[----:B------:R-:W2:Y:S01]  /*00a0*/  S2R R0, SR_SWINHI ;  /* 0x0000000000007919 */ /* 0x000ea20000002f00 */
[----:B-1----:R-:W-:Y:S02]  /*00b0*/  MOV R2, R3 ;  /* 0x0000000300027202 */ /* 0x002fe40000000f00 */
[----:B--2---:R-:W-:-:S09]  /*00c0*/  MOV R3, R0 ;  /* 0x0000000000037202 */ /* 0x004fd20000000f00 */
[----:B0-----:R-:W-:Y:S05]  /*00d0*/  @P0 BRA `(.L_x_0) ;  /* 0x0000000800600947 */ /* 0x001fea0003800000 */
[----:B------:R-:W0:Y:S01]  /*00e0*/  S2R R0, SR_TID.Y ;  /* 0x0000000000007919 */ /* 0x000e220000002200 */
[----:B------:R-:W1:Y:S01]  /*00f0*/  LDCU UR4, c[0x0][0x360] ;  /* 0x00006c00ff0477ac */ /* 0x000e620008000800 */
[----:B------:R-:W0:Y:S01]  /*0100*/  S2R R9, SR_TID.Z ;  /* 0x0000000000097919 */ /* 0x000e220000002300 */
[----:B------:R-:W0:Y:S02]  /*0110*/  LDCU UR5, c[0x0][0x364] ;  /* 0x00006c80ff0577ac */ /* 0x000e240008000800 */
[----:B0-----:R-:W-:-:S04]  /*0120*/  IMAD R0, R9, UR5, R0 ;  /* 0x0000000509007c24 */ /* 0x001fc8000f8e0200 */
[----:B-1----:R-:W-:Y:S01]  /*0130*/  IMAD R0, R0, UR4, R7 ;  /* 0x0000000400007c24 */ /* 0x002fe2000f8e0207 */
[----:B------:R-:W-:-:S03]  /*0140*/  UMOV UR4, 0xffffffff ;  /* 0xffffffff00047882 */ /* 0x000fc60000000000 */
[----:B------:R-:W-:Y:S05]  /*0150*/  BRA.DIV UR4, `(.L_x_1) ;  /* 0x0000000a04487947 */ /* 0x000fea000b800000 */
[----:B------:R-:W-:Y:S01]  /*0160*/  NOP ;  /* 0x0000000000007918 */ /* 0x000fe20000000000 */
.L_x_21:
[----:B------:R-:W-:Y:S02]  /*0170*/  LOP3.LUT P1, R6, R0, 0x1f, RZ, 0xc0, !PT ;  /* 0x0000001f00067812 */ /* 0x000fe4000782c0ff */
[----:B------:R-:W-:Y:S02]  /*0180*/  SHF.R.U32.HI R7, RZ, 0x5, R0 ;  /* 0x00000005ff077819 */ /* 0x000fe40000011600 */
[----:B------:R-:W-:-:S09]  /*0190*/  ISETP.NE.AND P0, PT, R6, RZ, PT ;  /* 0x000000ff0600720c */ /* 0x000fd20003f05270 */
[----:B------:R-:W-:Y:S05]  /*01a0*/  @P1 BRA `(.L_x_2) ;  /* 0x0000000000301947 */ /* 0x000fea0003800000 */
[----:B------:R-:W0:Y:S01]  /*01b0*/  S2R R8, SR_LANEID ;  /* 0x0000000000087919 */ /* 0x000e220000000000 */
[----:B------:R-:W-:Y:S01]  /*01c0*/  IMAD.MOV.U32 R9, RZ, RZ, 0x1 ;  /* 0x00000001ff097424 */ /* 0x000fe200078e00ff */
[----:B------:R-:W-:Y:S01]  /*01d0*/  SHF.R.U32.HI R6, RZ, 0x5, R0 ;  /* 0x00000005ff067819 */ /* 0x000fe20000011600 */
[----:B------:R-:W-:Y:S02]  /*01e0*/  VOTEU.ANY UR4, UPT, PT ;  /* 0x0000000000047886 */ /* 0x000fe400038e0100 */
[----:B------:R-:W-:Y:S01]  /*01f0*/  UFLO.U32 UR4, UR4 ;  /* 0x00000004000472bd */ /* 0x000fe200080e0000 */
[----:B------:R-:W-:-:S04]  /*0200*/  SHF.L.U32 R6, R9, R6, RZ ;  /* 0x0000000609067219 */ /* 0x000fc800000006ff */
[----:B------:R-:W-:-:S04]  /*0210*/  LOP3.LUT R6, RZ, R6, RZ, 0x33, !PT ;  /* 0x00000006ff067212 */ /* 0x000fc800078e33ff */
[----:B------:R-:W1:Y:S01]  /*0220*/  REDUX UR5, R6 ;  /* 0x00000000060573c4 */ /* 0x000e620000000000 */
[----:B0-----:R-:W-:Y:S01]  /*0230*/  ISETP.EQ.U32.AND P1, PT, R8, UR4, PT ;  /* 0x0000000408007c0c */ /* 0x001fe2000bf22070 */
[----:B-1----:R-:W-:-:S12]  /*0240*/  IMAD.U32 R9, RZ, RZ, UR5 ;  /* 0x00000005ff097e24 */ /* 0x002fd8000f8e00ff */
[----:B------:R0:W-:Y:S06]  /*0250*/  @P1 MEMBAR.ALL.CTA ;  /* 0x0000000000001992 */ /* 0x0001ec0000008000 */
[----:B0-----:R0:W-:Y:S02]  /*0260*/  @P1 ATOM.E.AND.STRONG.SM PT, RZ, desc[UR6][R2.64+0x4], R9 ;  /* 0x8000040902ff198a */ /* 0x0011e4000a9eb106 */
.L_x_2:
[----:B------:R-:W-:Y:S05]  /*0270*/  WARPSYNC.ALL ;  /* 0x0000000000007948 */ /* 0x000fea0003800000 */
[----:B------:R-:W-:Y:S06]  /*0280*/  BAR.SYNC.DEFER_BLOCKING 0x0 ;  /* 0x0000000000007b1d */ /* 0x000fec0000010000 */
[----:B------:R-:W-:Y:S01]  /*0290*/  NOP ;  /* 0x0000000000007918 */ /* 0x000fe20000000000 */
[----:B------:R-:W-:Y:S01]  /*02a0*/  BSSY.RECONVERGENT B0, `(.L_x_3) ;  /* 0x0000011000007945 */ /* 0x000fe20003800200 */
[----:B------:R-:W-:Y:S01]  /*02b0*/  IMAD.MOV.U32 R10, RZ, RZ, 0x1 ;  /* 0x00000001ff0a7424 */ /* 0x000fe200078e00ff */
[----:B------:R-:W-:Y:S01]  /*02c0*/  LOP3.LUT R13, R7, 0x7fffffc, RZ, 0xc0, !PT ;  /* 0x07fffffc070d7812 */ /* 0x000fe200078ec0ff */
[----:B------:R-:W-:Y:S01]  /*02d0*/  IMAD.MOV.U32 R6, RZ, RZ, 0xf ;  /* 0x0000000fff067424 */ /* 0x000fe200078e00ff */
[----:B------:R-:W-:Y:S06]  /*02e0*/  @P0 BRA `(.L_x_4) ;  /* 0x0000000000300947 */ /* 0x000fec0003800000 */
[----:B------:R-:W1:Y:S01]  /*02f0*/  S2R R12, SR_LANEID ;  /* 0x00000000000c7919 */ /* 0x000e620000000000 */
[----:B0-----:R-:W-:Y:S01]  /*0300*/  IMAD.MOV.U32 R9, RZ, RZ, 0x1 ;  /* 0x00000001ff097424 */ /* 0x001fe200078e00ff */
[----:B------:R-:W-:Y:S01]  /*0310*/  SHF.R.U32.HI R8, RZ, 0x5, R0 ;  /* 0x00000005ff087819 */ /* 0x000fe20000011600 */
[----:B------:R-:W-:Y:S02]  /*0320*/  VOTEU.ANY UR4, UPT, PT ;  /* 0x0000000000047886 */ /* 0x000fe400038e0100 */
[----:B------:R-:W-:Y:S01]  /*0330*/  UFLO.U32 UR4, UR4 ;  /* 0x00000004000472bd */ /* 0x000fe200080e0000 */
[----:B------:R-:W-:-:S04]  /*0340*/  SHF.L.U32 R8, R9, R8, RZ ;  /* 0x0000000809087219 */ /* 0x000fc800000006ff */
[----:B------:R-:W-:-:S04]  /*0350*/  LOP3.LUT R8, RZ, R8, RZ, 0x33, !PT ;  /* 0x00000008ff087212 */ /* 0x000fc800078e33ff */
[----:B------:R-:W0:Y:S01]  /*0360*/  REDUX UR5, R8 ;  /* 0x00000000080573c4 */ /* 0x000e220000000000 */
[----:B-1----:R-:W-:Y:S01]  /*0370*/  ISETP.EQ.U32.AND P1, PT, R12, UR4, PT ;  /* 0x000000040c007c0c */ /* 0x002fe2000bf22070 */
[----:B0-----:R-:W-:-:S12]  /*0380*/  IMAD.U32 R9, RZ, RZ, UR5 ;  /* 0x00000005ff097e24 */ /* 0x001fd8000f8e00ff */
[----:B------:R0:W-:Y:S06]  /*0390*/  @P1 MEMBAR.ALL.CTA ;  /* 0x0000000000001992 */ /* 0x0001ec0000008000 */
[----:B0-----:R1:W-:Y:S02]  /*03a0*/  @P1 ATOM.E.AND.STRONG.SM PT, RZ, desc[UR6][R2.64+0x4], R9 ;  /* 0x8000040902ff198a */ /* 0x0013e4000a9eb106 */
.L_x_4:
[----:B------:R-:W-:Y:S05]  /*03b0*/  BSYNC.RECONVERGENT B0 ;  /* 0x0000000000007941 */ /* 0x000fea0003800200 */
.L_x_3:
[----:B------:R-:W-:Y:S01]  /*03c0*/  UMOV UR4, 0xffffffff ;  /* 0xffffffff00047882 */ /* 0x000fe20000000000 */
[----:B01----:R-:W-:Y:S02]  /*03d0*/  SHF.L.U32 R9, R10, R7, RZ ;  /* 0x000000070a097219 */ /* 0x003fe400000006ff */
[----:B------:R-:W-:Y:S01]  /*03e0*/  SHF.L.U32 R8, R6, R13, RZ ;  /* 0x0000000d06087219 */ /* 0x000fe200000006ff */
[----:B------:R-:W-:Y:S06]  /*03f0*/  BRA.DIV UR4, `(.L_x_5) ;  /* 0x0000000604b47947 */ /* 0x000fec000b800000 */
[----:B------:R-:W-:Y:S01]  /*0400*/  NOP ;  /* 0x0000000000007918 */ /* 0x000fe20000000000 */
.L_x_23:
[----:B------:R-:W-:Y:S04]  /*0410*/  BSSY B0, `(.L_x_6) ;  /* 0x0000016000007945 */ /* 0x000fe80003800000 */
[----:B------:R-:W-:Y:S05]  /*0420*/  @P0 BRA `(.L_x_7) ;  /* 0x0000000000500947 */ /* 0x000fea0003800000 */
[----:B------:R0:W-:Y:S06]  /*0430*/  MEMBAR.ALL.CTA ;  /* 0x0000000000007992 */ /* 0x0001ec0000008000 */
[----:B0-----:R-:W2:Y:S02]  /*0440*/  ATOM.E.OR.STRONG.SM PT, R10, desc[UR6][R2.64+0x4], R9 ;  /* 0x80000409020a798a */ /* 0x001ea4000b1eb106 */
[----:B--2---:R-:W-:Y:S01]  /*0450*/  NOP ;  /* 0x0000000000007918 */ /* 0x004fe20000000000 */
[----:B------:R-:W-:-:S04]  /*0460*/  LOP3.LUT R13, R8, R10, R9, 0xe0, !PT ;  /* 0x0000000a080d7212 */ /* 0x000fc800078ee009 */
[----:B------:R-:W-:-:S13]  /*0470*/  ISETP.NE.AND P1, PT, R13, R8, PT ;  /* 0x000000080d00720c */ /* 0x000fda0003f25270 */
[----:B------:R-:W-:Y:S05]  /*0480*/  @!P1 BRA `(.L_x_8) ;  /* 0x0000000000189947 */ /* 0x000fea0003800000 */
.L_x_9:
[----:B------:R-:W2:Y:S02]  /*0490*/  LD.E.STRONG.SM R10, desc[UR6][R2.64+0x4] ;  /* 0x00000406020a7980 */ /* 0x000ea4000c10b900 */
[----:B--2---:R-:W-:Y:S01]  /*04a0*/  NOP ;  /* 0x0000000000007918 */ /* 0x004fe20000000000 */
[----:B------:R-:W-:Y:S05]  /*04b0*/  YIELD ;  /* 0x0000000000007946 */ /* 0x000fea0003800000 */
[----:B------:R-:W-:-:S13]  /*04c0*/  LOP3.LUT P1, RZ, R10, R9, RZ, 0xc0, !PT ;  /* 0x000000090aff7212 */ /* 0x000fda000782c0ff */
[----:B------:R-:W-:Y:S05]  /*04d0*/  @P1 BRA `(.L_x_9) ;  /* 0xfffffffc00ec1947 */ /* 0x000fea000383ffff */
[----:B------:R-:W-:Y:S05]  /*04e0*/  BRA `(.L_x_7) ;  /* 0x0000000000207947 */ /* 0x000fea0003800000 */
.L_x_8:
[----:B------:R-:W0:Y:S01]  /*04f0*/  S2R R12, SR_LANEID ;  /* 0x00000000000c7919 */ /* 0x000e220000000000 */
[----:B------:R-:W-:Y:S01]  /*0500*/  LOP3.LUT R10, RZ, R8, RZ, 0x33, !PT ;  /* 0x00000008ff0a7212 */ /* 0x000fe200078e33ff */
[----:B------:R-:W-:Y:S02]  /*0510*/  VOTEU.ANY UR4, UPT, PT ;  /* 0x0000000000047886 */ /* 0x000fe400038e0100 */
[----:B------:R-:W-:Y:S01]  /*0520*/  UFLO.U32 UR4, UR4 ;  /* 0x00000004000472bd */ /* 0x000fe200080e0000 */
[----:B------:R-:W1:Y:S02]  /*0530*/  REDUX UR5, R10 ;  /* 0x000000000a0573c4 */ /* 0x000e640000000000 */
[----:B-1----:R-:W-:-:S03]  /*0540*/  IMAD.U32 R13, RZ, RZ, UR5 ;  /* 0x00000005ff0d7e24 */ /* 0x002fc6000f8e00ff */
[----:B0-----:R-:W-:-:S13]  /*0550*/  ISETP.EQ.U32.AND P1, PT, R12, UR4, PT ;  /* 0x000000040c007c0c */ /* 0x001fda000bf22070 */
[----:B------:R0:W-:Y:S02]  /*0560*/  @P1 ATOM.E.AND.STRONG.SM PT, RZ, desc[UR6][R2.64+0x4], R13 ;  /* 0x8000040d02ff198a */ /* 0x0001e4000a9eb106 */
.L_x_7:
[----:B------:R-:W-:Y:S05]  /*0570*/  BSYNC B0 ;  /* 0x0000000000007941 */ /* 0x000fea0003800000 */
.L_x_6:
[----:B------:R-:W-:-:S03]  /*0580*/  UMOV UR4, 0xffffffff ;  /* 0xffffffff00047882 */ /* 0x000fc60000000000 */
[----:B------:R-:W-:Y:S05]  /*0590*/  BRA.DIV UR4, `(.L_x_10) ;  /* 0x0000000604607947 */ /* 0x000fea000b800000 */
[----:B-----5:R-:W1:Y:S01]  /*05a0*/  SHFL.BFLY PT, R10, R11, 0x10, 0x1f ;  /* 0x0e001f000b0a7f89 */ /* 0x020e6200000e0000 */
[----:B------:R-:W-:Y:S01]  /*05b0*/  NOP ;  /* 0x0000000000007918 */ /* 0x000fe20000000000 */
[----:B-1----:R-:W-:-:S04]  /*05c0*/  FSETP.GEU.AND P1, PT, R11, R10, PT ;  /* 0x0000000a0b00720b */ /* 0x002fc80003f2e000 */
[----:B------:R-:W-:-:S05]  /*05d0*/  FSEL R10, R10, R11, !P1 ;  /* 0x0000000b0a0a7208 */ /* 0x000fca0004800000 */
[----:B0-----:R-:W0:Y:S02]  /*05e0*/  SHFL.BFLY PT, R13, R10, 0x8, 0x1f ;  /* 0x0d001f000a0d7f89 */ /* 0x001e2400000e0000 */
[----:B0-----:R-:W-:-:S04]  /*05f0*/  FSETP.GEU.AND P1, PT, R10, R13, PT ;  /* 0x0000000d0a00720b */ /* 0x001fc80003f2e000 */
[----:B------:R-:W-:Y:S01]  /*0600*/  FSEL R13, R13, R10, !P1 ;  /* 0x0000000a0d0d7208 */ /* 0x000fe20004800000 */
[----:B------:R-:W-:-:S04]  /*0610*/  IMAD.WIDE.U32 R10, R7, 0x8, R2 ;  /* 0x00000008070a7825 */ /* 0x000fc800078e0002 */
[----:B------:R-:W0:Y:S02]  /*0620*/  SHFL.BFLY PT, R12, R13, 0x4, 0x1f ;  /* 0x0c801f000d0c7f89 */ /* 0x000e2400000e0000 */
[----:B0-----:R-:W-:-:S04]  /*0630*/  FSETP.GEU.AND P1, PT, R13, R12, PT ;  /* 0x0000000c0d00720b */ /* 0x001fc80003f2e000 */
[----:B------:R-:W-:-:S05]  /*0640*/  FSEL R12, R12, R13, !P1 ;  /* 0x0000000d0c0c7208 */ /* 0x000fca0004800000 */
[----:B------:R-:W0:Y:S02]  /*0650*/  SHFL.BFLY PT, R15, R12, 0x2, 0x1f ;  /* 0x0c401f000c0f7f89 */ /* 0x000e2400000e0000 */
[----:B0-----:R-:W-:-:S04]  /*0660*/  FSETP.GEU.AND P1, PT, R12, R15, PT ;  /* 0x0000000f0c00720b */ /* 0x001fc80003f2e000 */
[----:B------:R-:W-:-:S05]  /*0670*/  FSEL R15, R15, R12, !P1 ;  /* 0x0000000c0f0f7208 */ /* 0x000fca0004800000 */
[----:B------:R-:W0:Y:S02]  /*0680*/  SHFL.BFLY PT, R14, R15, 0x1, 0x1f ;  /* 0x0c201f000f0e7f89 */ /* 0x000e2400000e0000 */
[----:B0-----:R-:W-:-:S04]  /*0690*/  FSETP.GEU.AND P1, PT, R15, R14, PT ;  /* 0x0000000e0f00720b */ /* 0x001fc80003f2e000 */
[----:B------:R-:W-:-:S05]  /*06a0*/  FSEL R17, R14, R15, !P1 ;  /* 0x0000000f0e117208 */ /* 0x000fca0004800000 */
[----:B------:R0:W-:Y:S01]  /*06b0*/  ST.E desc[UR6][R10.64+0x20], R17 ;  /* 0x000020110a007985 */ /* 0x0001e2000c101906 */
[----:B------:R-:W-:-:S03]  /*06c0*/  NOP ;  /* 0x0000000000007918 */ /* 0x000fc60000000000 */
.L_x_32:
[----:B------:R-:W-:Y:S01]  /*06d0*/  IMAD.MOV.U32 R12, RZ, RZ, RZ ;  /* 0x000000ffff0c7224 */ /* 0x000fe200078e00ff */
[----:B------:R-:W-:Y:S06]  /*06e0*/  @P0 BRA `(.L_x_11) ;  /* 0x00000000000c0947 */ /* 0x000fec0003800000 */
[----:B------:R1:W-:Y:S06]  /*06f0*/  MEMBAR.ALL.CTA ;  /* 0x0000000000007992 */ /* 0x0003ec0000008000 */
[----:B-1----:R1:W2:Y:S02]  /*0700*/  ATOM.E.OR.STRONG.SM PT, R12, desc[UR6][R2.64+0x4], R9 ;  /* 0x80000409020c798a */ /* 0x0022a4000b1eb106 */
[----:B--2---:R-:W-:Y:S01]  /*0710*/  NOP ;  /* 0x0000000000007918 */ /* 0x004fe20000000000 */
.L_x_11:
[----:B------:R-:W-:Y:S05]  /*0720*/  WARPSYNC.ALL ;  /* 0x0000000000007948 */ /* 0x000fea0003800000 */
[----:B------:R-:W2:Y:S01]  /*0730*/  SHFL.IDX PT, R12, R12, RZ, 0x1f ;  /* 0x00001fff0c0c7589 */ /* 0x000ea200000e0000 */
[----:B------:R-:W-:Y:S01]  /*0740*/  BSSY B0, `(.L_x_12) ;  /* 0x0000030000007945 */ /* 0x000fe20003800000 */
[----:B--2---:R-:W-:-:S04]  /*0750*/  LOP3.LUT R13, R8, R12, R9, 0xe0, !PT ;  /* 0x0000000c080d7212 */ /* 0x004fc800078ee009 */
[----:B------:R-:W-:-:S13]  /*0760*/  ISETP.NE.AND P1, PT, R13, R8, PT ;  /* 0x000000080d00720c */ /* 0x000fda0003f25270 */
[----:B------:R-:W-:Y:S05]  /*0770*/  @!P1 BRA `(.L_x_13) ;  /* 0x0000000000309947 */ /* 0x000fea0003800000 */
[----:B------:R-:W2:Y:S02]  /*0780*/  LD.E.STRONG.SM R0, desc[UR6][R2.64+0x4] ;  /* 0x0000040602007980 */ /* 0x000ea4000c10b900 */
[----:B--2---:R-:W-:Y:S01]  /*0790*/  NOP ;  /* 0x0000000000007918 */ /* 0x004fe20000000000 */
[----:B------:R-:W-:Y:S01]  /*07a0*/  BSSY B1, `(.L_x_14) ;  /* 0x0000008000017945 */ /* 0x000fe20003800000 */
[----:B------:R-:W-:-:S13]  /*07b0*/  LOP3.LUT P0, RZ, R0, R9, RZ, 0xc0, !PT ;  /* 0x0000000900ff7212 */ /* 0x000fda000780c0ff */
[----:B------:R-:W-:Y:S05]  /*07c0*/  @!P0 BRA `(.L_x_15) ;  /* 0x0000000000148947 */ /* 0x000fea0003800000 */
.L_x_16:
[----:B------:R-:W2:Y:S02]  /*07d0*/  LD.E.STRONG.SM R0, desc[UR6][R2.64+0x4] ;  /* 0x0000040602007980 */ /* 0x000ea4000c10b900 */
[----:B--2---:R-:W-:Y:S01]  /*07e0*/  NOP ;  /* 0x0000000000007918 */ /* 0x004fe20000000000 */
[----:B------:R-:W-:Y:S05]  /*07f0*/  YIELD ;  /* 0x0000000000007946 */ /* 0x000fea0003800000 */
[----:B------:R-:W-:-:S13]  /*0800*/  LOP3.LUT P0, RZ, R0, R9, RZ, 0xc0, !PT ;  /* 0x0000000900ff7212 */ /* 0x000fda000780c0ff */
[----:B------:R-:W-:Y:S05]  /*0810*/  @P0 BRA `(.L_x_16) ;  /* 0xfffffffc00ec0947 */ /* 0x000fea000383ffff */
.L_x_15:
[----:B------:R-:W-:Y:S05]  /*0820*/  BSYNC B1 ;  /* 0x0000000000017941 */ /* 0x000fea0003800000 */
.L_x_14:
[----:B------:R-:W-:Y:S05]  /*0830*/  BRA `(.L_x_17) ;  /* 0x0000000000807947 */ /* 0x000fea0003800000 */
.L_x_13:
[----:B------:R-:W-:-:S13]  /*0840*/  LOP3.LUT P1, RZ, R0, 0x1c, RZ, 0xc0, !PT ;  /* 0x0000001c00ff7812 */ /* 0x000fda000782c0ff */
[----:B------:R-:W-:Y:S05]  /*0850*/  @P1 BRA `(.L_x_18) ;  /* 0x00000000004c1947 */ /* 0x000fea0003800000 */
[----:B------:R-:W-:-:S04]  /*0860*/  LOP3.LUT R7, R7, 0x1fffffc, RZ, 0xc0, !PT ;  /* 0x01fffffc07077812 */ /* 0x000fc800078ec0ff */
[----:B------:R-:W-:-:S05]  /*0870*/  LOP3.LUT R7, R7, 0x3, R0, 0xf8, !PT ;  /* 0x0000000307077812 */ /* 0x000fca00078ef800 */
[----:B------:R-:W-:-:S05]  /*0880*/  IMAD.WIDE.U32 R12, R7, 0x8, R2 ;  /* 0x00000008070c7825 */ /* 0x000fca00078e0002 */
[----:B------:R2:W5:Y:S01]  /*0890*/  LD.E R0, desc[UR6][R12.64+0x20] ;  /* 0x000020060c007980 */ /* 0x000562000c101900 */
[----:B------:R-:W-:Y:S01]  /*08a0*/  VOTEU.ANY UR5, UPT, PT ;  /* 0x0000000000057886 */ /* 0x000fe200038e0100 */
[----:B------:R-:W3:Y:S02]  /*08b0*/  S2R R7, SR_LANEID ;  /* 0x0000000000077919 */ /* 0x000ee40000000000 */
[----:B---3--:R-:W-:-:S04]  /*08c0*/  LOP3.LUT R7, R7, 0xfffffffc, RZ, 0xc0, !PT ;  /* 0xfffffffc07077812 */ /* 0x008fc800078ec0ff */
[----:B------:R-:W-:-:S04]  /*08d0*/  SHF.L.U32 R7, R6, R7, RZ ;  /* 0x0000000706077219 */ /* 0x000fc800000006ff */
[----:B------:R-:W3:Y:S08]  /*08e0*/  MATCH.ANY R6, R7 ;  /* 0x00000000070673a1 */ /* 0x000ef000000e8000 */
[----:B------:R-:W4:Y:S01]  /*08f0*/  REDUX.OR UR4, R7 ;  /* 0x00000000070473c4 */ /* 0x000f220000004000 */
[----:B---3--:R-:W-:-:S13]  /*0900*/  LOP3.LUT P1, RZ, R7, UR5, R6, 0x40, !PT ;  /* 0x0000000507ff7c12 */ /* 0x008fda000f824006 */
[----:B--2-4-:R-:W-:Y:S05]  /*0910*/  @!P1 BRA.DIV UR4, `(.L_x_19) ;  /* 0x0000000604549947 */ /* 0x014fea000b800000 */
[----:B-1---5:R-:W1:Y:S02]  /*0920*/  SHFL.BFLY PT, R9, R0, 0x2, 0x1c1f ;  /* 0x0c5c1f0000097f89 */ /* 0x022e6400000e0000 */
[----:B-1----:R-:W-:-:S04]  /*0930*/  FSETP.GEU.AND P1, PT, R0, R9, PT ;  /* 0x000000090000720b */ /* 0x002fc80003f2e000 */
[----:B------:R-:W-:-:S05]  /*0940*/  FSEL R6, R9, R0, !P1 ;  /* 0x0000000009067208 */ /* 0x000fca0004800000 */
[----:B------:R1:W2:Y:S04]  /*0950*/  SHFL.BFLY PT, R9, R6, 0x1, 0x1c1f ;  /* 0x0c3c1f0006097f89 */ /* 0x0002a800000e0000 */
.L_x_37:
[----:B--2---:R-:W-:-:S04]  /*0960*/  FSETP.GEU.AND P1, PT, R6, R9, PT ;  /* 0x000000090600720b */ /* 0x004fc80003f2e000 */
[----:B------:R-:W-:-:S05]  /*0970*/  FSEL R9, R9, R6, !P1 ;  /* 0x0000000609097208 */ /* 0x000fca0004800000 */
[----:B------:R2:W-:Y:S04]  /*0980*/  ST.E desc[UR6][R12.64+0x20], R9 ;  /* 0x000020090c007985 */ /* 0x0005e8000c101906 */
.L_x_18:
[----:B------:R-:W-:Y:S05]  /*0990*/  WARPSYNC.ALL ;  /* 0x0000000000007948 */ /* 0x000fea0003800000 */
[----:B------:R-:W-:Y:S05]  /*09a0*/  @P0 BRA `(.L_x_17) ;  /* 0x0000000000240947 */ /* 0x000fea0003800000 */
[----:B------:R-:W3:Y:S01]  /*09b0*/  S2R R0, SR_LANEID ;  /* 0x0000000000007919 */ /* 0x000ee20000000000 */
[----:B------:R-:W-:Y:S01]  /*09c0*/  LOP3.LUT R8, RZ, R8, RZ, 0x33, !PT ;  /* 0x00000008ff087212 */ /* 0x000fe200078e33ff */
[----:B------:R-:W-:Y:S02]  /*09d0*/  VOTEU.ANY UR4, UPT, PT ;  /* 0x0000000000047886 */ /* 0x000fe400038e0100 */
[----:B------:R-:W-:Y:S01]  /*09e0*/  UFLO.U32 UR4, UR4 ;  /* 0x00000004000472bd */ /* 0x000fe200080e0000 */
[----:B------:R-:W4:Y:S02]  /*09f0*/  REDUX UR5, R8 ;  /* 0x00000000080573c4 */ /* 0x000f240000000000 */
[----:B----4-:R-:W-:-:S03]  /*0a00*/  IMAD.U32 R7, RZ, RZ, UR5 ;  /* 0x00000005ff077e24 */ /* 0x010fc6000f8e00ff */
[----:B---3--:R-:W-:-:S13]  /*0a10*/  ISETP.EQ.U32.AND P0, PT, R0, UR4, PT ;  /* 0x0000000400007c0c */ /* 0x008fda000bf02070 */
[----:B------:R3:W-:Y:S06]  /*0a20*/  @P0 MEMBAR.ALL.CTA ;  /* 0x0000000000000992 */ /* 0x0007ec0000008000 */
[----:B---3--:R3:W-:Y:S02]  /*0a30*/  @P0 ATOM.E.AND.STRONG.SM PT, RZ, desc[UR6][R2.64+0x4], R7 ;  /* 0x8000040702ff098a */ /* 0x0087e4000a9eb106 */
.L_x_17:
[----:B------:R-:W-:Y:S05]  /*0a40*/  BSYNC B0 ;  /* 0x0000000000007941 */ /* 0x000fea0003800000 */
.L_x_12:
[----:B0-----:R0:W5:Y:S02]  /*0a50*/  LD.E R11, desc[UR6][R10.64+0x20] ;  /* 0x000020060a0b7980 */ /* 0x001164000c101900 */
.L_x_0:
[----:B-----5:R-:W-:Y:S01]  /*0a60*/  STG.E desc[UR6][R4.64], R11 ;  /* 0x0000000b04007986 */ /* 0x020fe2000c101906 */
[----:B------:R-:W-:Y:S05]  /*0a70*/  EXIT ;  /* 0x000000000000794d */ /* 0x000fea0003800000 */
.L_x_1:
[----:B------:R-:W-:-:S07]  /*0a80*/  IMAD.MOV.U32 R16, RZ, RZ, -0x1 ;  /* 0xffffffffff107424 */ /* 0x000fce00078e00ff */
[----:B-----5:R-:W-:Y:S05]  /*0a90*/  WARPSYNC.COLLECTIVE R16, `(.L_x_20) ;  /* 0x0000000010087348 */ /* 0x020fea0003c00000 */
[----:B------:R-:W-:Y:S01]  /*0aa0*/  NOP ;  /* 0x0000000000007918 */ /* 0x000fe20000000000 */
[----:B-----5:R-:W-:Y:S05]  /*0ab0*/  ENDCOLLECTIVE ;  /* 0x000000000000791b */ /* 0x020fea0003800000 */
.L_x_20:
[----:B------:R-:W-:Y:S05]  /*0ac0*/  BRA `(.L_x_21) ;  /* 0xfffffff400a87947 */ /* 0x000fea000383ffff */
.L_x_5:
[----:B------:R-:W-:-:S07]  /*0ad0*/  IMAD.MOV.U32 R16, RZ, RZ, -0x1 ;  /* 0xffffffffff107424 */ /* 0x000fce00078e00ff */
[----:B-----5:R-:W-:Y:S05]  /*0ae0*/  WARPSYNC.COLLECTIVE R16, `(.L_x_22) ;  /* 0x0000000010087348 */ /* 0x020fea0003c00000 */
[----:B------:R-:W-:Y:S01]  /*0af0*/  NOP ;  /* 0x0000000000007918 */ /* 0x000fe20000000000 */
[----:B-----5:R-:W-:Y:S05]  /*0b00*/  ENDCOLLECTIVE ;  /* 0x000000000000791b */ /* 0x020fea0003800000 */
.L_x_22:
[----:B------:R-:W-:Y:S05]  /*0b10*/  BRA `(.L_x_23) ;  /* 0xfffffff8003c7947 */ /* 0x000fea000383ffff */
.L_x_10:
[----:B------:R-:W-:Y:S01]  /*0b20*/  BSSY B0, `(.L_x_24) ;  /* 0x0000005000007945 */ /* 0x000fe20003800000 */
[----:B------:R-:W-:-:S07]  /*0b30*/  IMAD.MOV.U32 R16, RZ, RZ, -0x1 ;  /* 0xffffffffff107424 */ /* 0x000fce00078e00ff */
[----:B0----5:R-:W-:Y:S05]  /*0b40*/  WARPSYNC.COLLECTIVE R16, `(.L_x_25) ;  /* 0x0000000010087348 */ /* 0x021fea0003c00000 */
[----:B------:R-:W-:Y:S01]  /*0b50*/  NOP ;  /* 0x0000000000007918 */ /* 0x000fe20000000000 */
[----:B0----5:R-:W-:Y:S05]  /*0b60*/  ENDCOLLECTIVE ;  /* 0x000000000000791b */ /* 0x021fea0003800000 */
.L_x_25:
[----:B------:R-:W-:Y:S05]  /*0b70*/  BSYNC B0 ;  /* 0x0000000000007941 */ /* 0x000fea0003800000 */
.L_x_24:
[----:B------:R-:W-:Y:S02]  /*0b80*/  IMAD.MOV.U32 R17, RZ, RZ, R11 ;  /* 0x000000ffff117224 */ /* 0x000fe400078e000b */
[----:B------:R-:W-:Y:S02]  /*0b90*/  IMAD.MOV.U32 R18, RZ, RZ, 0x10 ;  /* 0x00000010ff127424 */ /* 0x000fe400078e00ff */
[----:B------:R-:W-:Y:S02]  /*0ba0*/  IMAD.MOV.U32 R19, RZ, RZ, 0x1f ;  /* 0x0000001fff137424 */ /* 0x000fe400078e00ff */
[----:B------:R-:W-:-:S07]  /*0bb0*/  IMAD.MOV.U32 R16, RZ, RZ, -0x1 ;  /* 0xffffffffff107424 */ /* 0x000fce00078e00ff */
[----:B------:R-:W-:Y:S05]  /*0bc0*/  WARPSYNC.COLLECTIVE R16, `(.L_x_26) ;  /* 0x0000000010087348 */ /* 0x000fea0003c00000 */
[----:B------:R0:W1:Y:S02]  /*0bd0*/  SHFL.BFLY P1, R14, R17, R18, R19 ;  /* 0x0c000012110e7389 */ /* 0x0000640000020013 */
[----:B01----:R-:W-:Y:S05]  /*0be0*/  ENDCOLLECTIVE ;  /* 0x000000000000791b */ /* 0x003fea0003800000 */
.L_x_26:
[----:B------:R-:W-:Y:S02]  /*0bf0*/  IMAD.MOV.U32 R18, RZ, RZ, 0x8 ;  /* 0x00000008ff127424 */ /* 0x000fe400078e00ff */
[----:B------:R-:W-:-:S05]  /*0c00*/  IMAD.MOV.U32 R10, RZ, RZ, R14 ;  /* 0x000000ffff0a7224 */ /* 0x000fca00078e000e */
[----:B------:R-:W-:-:S04]  /*0c10*/  FSETP.GEU.AND P1, PT, R11, R10, PT ;  /* 0x0000000a0b00720b */ /* 0x000fc80003f2e000 */
[----:B------:R-:W-:-:S05]  /*0c20*/  FSEL R10, R10, R11, !P1 ;  /* 0x0000000b0a0a7208 */ /* 0x000fca0004800000 */
[----:B------:R-:W-:-:S07]  /*0c30*/  IMAD.MOV.U32 R17, RZ, RZ, R10 ;  /* 0x000000ffff117224 */ /* 0x000fce00078e000a */
[----:B------:R-:W-:Y:S05]  /*0c40*/  WARPSYNC.COLLECTIVE R16, `(.L_x_27) ;  /* 0x0000000010087348 */ /* 0x000fea0003c00000 */
[----:B------:R0:W1:Y:S02]  /*0c50*/  SHFL.BFLY P1, R14, R17, R18, R19 ;  /* 0x0c000012110e7389 */ /* 0x0000640000020013 */
[----:B01----:R-:W-:Y:S05]  /*0c60*/  ENDCOLLECTIVE ;  /* 0x000000000000791b */ /* 0x003fea0003800000 */
.L_x_27:
[----:B------:R-:W-:Y:S02]  /*0c70*/  IMAD.MOV.U32 R18, RZ, RZ, 0x4 ;  /* 0x00000004ff127424 */ /* 0x000fe400078e00ff */
[----:B------:R-:W-:-:S05]  /*0c80*/  IMAD.MOV.U32 R13, RZ, RZ, R14 ;  /* 0x000000ffff0d7224 */ /* 0x000fca00078e000e */
[----:B------:R-:W-:-:S04]  /*0c90*/  FSETP.GEU.AND P1, PT, R10, R13, PT ;  /* 0x0000000d0a00720b */ /* 0x000fc80003f2e000 */
[----:B------:R-:W-:Y:S01]  /*0ca0*/  FSEL R13, R13, R10, !P1 ;  /* 0x0000000a0d0d7208 */ /* 0x000fe20004800000 */
[----:B------:R-:W-:-:S04]  /*0cb0*/  IMAD.WIDE.U32 R10, R7, 0x8, R2 ;  /* 0x00000008070a7825 */ /* 0x000fc800078e0002 */
[----:B------:R-:W-:-:S07]  /*0cc0*/  IMAD.MOV.U32 R17, RZ, RZ, R13 ;  /* 0x000000ffff117224 */ /* 0x000fce00078e000d */
[----:B------:R-:W-:Y:S05]  /*0cd0*/  WARPSYNC.COLLECTIVE R16, `(.L_x_28) ;  /* 0x0000000010087348 */ /* 0x000fea0003c00000 */
[----:B------:R0:W1:Y:S02]  /*0ce0*/  SHFL.BFLY P1, R14, R17, R18, R19 ;  /* 0x0c000012110e7389 */ /* 0x0000640000020013 */
[----:B01----:R-:W-:Y:S05]  /*0cf0*/  ENDCOLLECTIVE ;  /* 0x000000000000791b */ /* 0x003fea0003800000 */
.L_x_28:
        /* <DEDUP_REMOVED lines=8> */
.L_x_29:
        /* <DEDUP_REMOVED lines=8> */
.L_x_30:
[----:B------:R-:W-:-:S04]  /*0e00*/  FSETP.GEU.AND P1, PT, R15, R14, PT ;  /* 0x0000000e0f00720b */ /* 0x000fc80003f2e000 */
[----:B------:R-:W-:-:S05]  /*0e10*/  FSEL R15, R14, R15, !P1 ;  /* 0x0000000f0e0f7208 */ /* 0x000fca0004800000 */
[----:B------:R0:W-:Y:S04]  /*0e20*/  ST.E desc[UR6][R10.64+0x20], R15 ;  /* 0x0000200f0a007985 */ /* 0x0001e8000c101906 */
[----:B0-----:R-:W-:Y:S05]  /*0e30*/  WARPSYNC.COLLECTIVE R16, `(.L_x_31) ;  /* 0x0000000010087348 */ /* 0x001fea0003c00000 */
[----:B------:R-:W-:Y:S01]  /*0e40*/  NOP ;  /* 0x0000000000007918 */ /* 0x000fe20000000000 */
[----:B0-----:R-:W-:Y:S05]  /*0e50*/  ENDCOLLECTIVE ;  /* 0x000000000000791b */ /* 0x001fea0003800000 */
.L_x_31:
[----:B------:R-:W-:Y:S05]  /*0e60*/  BRA `(.L_x_32) ;  /* 0xfffffff800187947 */ /* 0x000fea000383ffff */
.L_x_19:
[----:B------:R-:W-:Y:S01]  /*0e70*/  BSSY B1, `(.L_x_33) ;  /* 0x0000008000017945 */ /* 0x000fe20003800000 */
[----:B0----5:R-:W-:Y:S02]  /*0e80*/  IMAD.MOV.U32 R17, RZ, RZ, R0 ;  /* 0x000000ffff117224 */ /* 0x021fe400078e0000 */
[----:B------:R-:W-:Y:S02]  /*0e90*/  IMAD.MOV.U32 R18, RZ, RZ, 0x2 ;  /* 0x00000002ff127424 */ /* 0x000fe400078e00ff */
[----:B------:R-:W-:Y:S02]  /*0ea0*/  IMAD.MOV.U32 R19, RZ, RZ, 0x1c1f ;  /* 0x00001c1fff137424 */ /* 0x000fe400078e00ff */
[----:B------:R-:W-:-:S07]  /*0eb0*/  IMAD.MOV.U32 R16, RZ, RZ, R7 ;  /* 0x000000ffff107224 */ /* 0x000fce00078e0007 */
[----:B-1----:R-:W-:Y:S05]  /*0ec0*/  WARPSYNC.COLLECTIVE R16, `(.L_x_34) ;  /* 0x0000000010087348 */ /* 0x002fea0003c00000 */
[----:B------:R0:W2:Y:S02]  /*0ed0*/  SHFL.BFLY P1, R14, R17, R18, R19 ;  /* 0x0c000012110e7389 */ /* 0x0000a40000020013 */
[----:B012---:R-:W-:Y:S05]  /*0ee0*/  ENDCOLLECTIVE ;  /* 0x000000000000791b */ /* 0x007fea0003800000 */
.L_x_34:
[----:B------:R-:W-:Y:S05]  /*0ef0*/  BSYNC B1 ;  /* 0x0000000000017941 */ /* 0x000fea0003800000 */
.L_x_33:
[----:B------:R-:W-:Y:S01]  /*0f00*/  IMAD.MOV.U32 R9, RZ, RZ, R14 ;  /* 0x000000ffff097224 */ /* 0x000fe200078e000e */
[----:B------:R-:W-:Y:S01]  /*0f10*/  BSSY B1, `(.L_x_35) ;  /* 0x000000a000017945 */ /* 0x000fe20003800000 */
[----:B------:R-:W-:Y:S02]  /*0f20*/  IMAD.MOV.U32 R18, RZ, RZ, 0x1 ;  /* 0x00000001ff127424 */ /* 0x000fe400078e00ff */
[----:B------:R-:W-:Y:S01]  /*0f30*/  IMAD.MOV.U32 R19, RZ, RZ, 0x1c1f ;  /* 0x00001c1fff137424 */ /* 0x000fe200078e00ff */
[----:B------:R-:W-:Y:S01]  /*0f40*/  FSETP.GEU.AND P1, PT, R0, R9, PT ;  /* 0x000000090000720b */ /* 0x000fe20003f2e000 */
[----:B------:R-:W-:-:S03]  /*0f50*/  IMAD.MOV.U32 R16, RZ, RZ, R7 ;  /* 0x000000ffff107224 */ /* 0x000fc600078e0007 */
[----:B------:R-:W-:-:S05]  /*0f60*/  FSEL R6, R9, R0, !P1 ;  /* 0x0000000009067208 */ /* 0x000fca0004800000 */
[----:B------:R-:W-:-:S07]  /*0f70*/  IMAD.MOV.U32 R17, RZ, RZ, R6 ;  /* 0x000000ffff117224 */ /* 0x000fce00078e0006 */
[----:B------:R-:W-:Y:S05]  /*0f80*/  WARPSYNC.COLLECTIVE R16, `(.L_x_36) ;  /* 0x0000000010087348 */ /* 0x000fea0003c00000 */
[----:B------:R0:W1:Y:S02]  /*0f90*/  SHFL.BFLY P1, R14, R17, R18, R19 ;  /* 0x0c000012110e7389 */ /* 0x0000640000020013 */
[----:B01----:R-:W-:Y:S05]  /*0fa0*/  ENDCOLLECTIVE ;  /* 0x000000000000791b */ /* 0x003fea0003800000 */
.L_x_36:
[----:B------:R-:W-:Y:S05]  /*0fb0*/  BSYNC B1 ;  /* 0x0000000000017941 */ /* 0x000fea0003800000 */
.L_x_35:
[----:B------:R-:W-:Y:S01]  /*0fc0*/  IMAD.MOV.U32 R9, RZ, RZ, R14 ;  /* 0x000000ffff097224 */ /* 0x000fe200078e000e */
[----:B------:R-:W-:Y:S06]  /*0fd0*/  BRA `(.L_x_37) ;  /* 0xfffffff800607947 */ /* 0x000fec000383ffff */
.L_x_38:
[----:B------:R-:W-:-:S00]  /*0fe0*/  BRA `(.L_x_38) ;  /* 0xfffffffc00fc7947 */ /* 0x000fc0000383ffff */
[----:B------:R-:W-:-:S00]  /*0ff0*/  NOP ;  /* 0x0000000000007918 */ /* 0x000fc00000000000 */
        /* <DEDUP_REMOVED lines=8> */
.L_x_39:


//--------------------- .nv.shared.reserved.0     --------------------------
	.section	.nv.shared.reserved.0,"aw",@nobits
	.weak		__nv_reservedSMEM_offset_0_alias
	.size		__nv_reservedSMEM_offset_0_alias, 0, 64
	.other		__nv_reservedSMEM_offset_0_alias,@"STO_CUDA_RESERVED_SHARED STV_DEFAULT"
__nv_reservedSMEM_offset_0_alias:
	.zero		0
	.zero		64


//--------------------- .nv.global                --------------------------
	.section	.nv.global,"aw",@nobits
.nv.global:
	.type		_ZN34_INTERNAL_37e79cee_4_k_cu_56fc69c94cuda3std6ranges3__45__cpo9iter_moveE,@object
	.size		_ZN34_INTERNAL_37e79cee_4_k_cu_56fc69c94cuda3std6ranges3__45__cpo9iter_moveE,(_ZN34_INTERNAL_37e79cee_4_k_cu_56fc69c94cuda3std3__436_GLOBAL__N__37e79cee_4_k_cu_56fc69c96ignoreE - _ZN34_INTERNAL_37e79cee_4_k_cu_56fc69c94cuda3std6ranges3__45__cpo9iter_moveE)
_ZN34_INTERNAL_37e79cee_4_k_cu_56fc69c94cuda3std6ranges3__45__cpo9iter_moveE:
	.zero		1
	.type		_ZN34_INTERNAL_37e79cee_4_k_cu_56fc69c94cuda3std3__436_GLOBAL__N__37e79cee_4_k_cu_56fc69c96ignoreE,@object
	.size		_ZN34_INTERNAL_37e79cee_4_k_cu_56fc69c94cuda3std3__436_GLOBAL__N__37e79cee_4_k_cu_56fc69c96ignoreE,(_ZN34_INTERNAL_37e79cee_4_k_cu_56fc69c94cuda3std3__45__cpo4cendE - _ZN34_INTERNAL_37e79cee_4_k_cu_56fc69c94cuda3std3__436_GLOBAL__N__37e79cee_4_k_cu_56fc69c96ignoreE)
_ZN34_INTERNAL_37e79cee_4_k_cu_56fc69c94cuda3std3__436_GLOBAL__N__37e79cee_4_k_cu_56fc69c96ignoreE:
	.zero		1
	.type		_ZN34_INTERNAL_37e79cee_4_k_cu_56fc69c94cuda3std3__45__cpo4cendE,@object
	.size		_ZN34_INTERNAL_37e79cee_4_k_cu_56fc69c94cuda3std3__45__cpo4cendE,(_ZN34_INTERNAL_37e79cee_4_k_cu_56fc69c94cuda3std3__45__cpo3endE - _ZN34_INTERNAL_37e79cee_4_k_cu_56fc69c94cuda3std3__45__cpo4cendE)
_ZN34_INTERNAL_37e79cee_4_k_cu_56fc69c94cuda3std3__45__cpo4cendE:
	.zero		1
	.type		_ZN34_INTERNAL_37e79cee_4_k_cu_56fc69c94cuda3std3__45__cpo3endE,@object
	.size		_ZN34_INTERNAL_37e79cee_4_k_cu_56fc69c94cuda3std3__45__cpo3endE,(_ZN34_INTERNAL_37e79cee_4_k_cu_56fc69c94cuda3std3__48in_placeE - _ZN34_INTERNAL_37e79cee_4_k_cu_56fc69c94cuda3std3__45__cpo3endE)
_ZN34_INTERNAL_37e79cee_4_k_cu_56fc69c94cuda3std3__45__cpo3endE:
	.zero		1
	.type		_ZN34_INTERNAL_37e79cee_4_k_cu_56fc69c94cuda3std3__48in_placeE,@object
	.size		_ZN34_INTERNAL_37e79cee_4_k_cu_56fc69c94cuda3std3__48in_placeE,(_ZN34_INTERNAL_37e79cee_4_k_cu_56fc69c94cuda3std6ranges3__45__cpo7advanceE - _ZN34_INTERNAL_37e79cee_4_k_cu_56fc69c94cuda3std3__48in_placeE)
_ZN34_INTERNAL_37e79cee_4_k_cu_56fc69c94cuda3std3__48in_placeE:
	.zero		1
	.type		_ZN34_INTERNAL_37e79cee_4_k_cu_56fc69c94cuda3std6ranges3__45__cpo7advanceE,@object
	.size		_ZN34_INTERNAL_37e79cee_4_k_cu_56fc69c94cuda3std6ranges3__45__cpo7advanceE,(_ZN34_INTERNAL_37e79cee_4_k_cu_56fc69c94cuda3std3__45__cpo5beginE - _ZN34_INTERNAL_37e79cee_4_k_cu_56fc69c94cuda3std6ranges3__45__cpo7advanceE)
_ZN34_INTERNAL_37e79cee_4_k_cu_56fc69c94cuda3std6ranges3__45__cpo7advanceE:
	.zero		1
	.type		_ZN34_INTERNAL_37e79cee_4_k_cu_56fc69c94cuda3std3__45__cpo5beginE,@object
	.size		_ZN34_INTERNAL_37e79cee_4_k_cu_56fc69c94cuda3std3__45__cpo5beginE,(_ZN34_INTERNAL_37e79cee_4_k_cu_56fc69c94cuda3std3__419piecewise_constructE - _ZN34_INTERNAL_37e79cee_4_k_cu_56fc69c94cuda3std3__45__cpo5beginE)
_ZN34_INTERNAL_37e79cee_4_k_cu_56fc69c94cuda3std3__45__cpo5beginE:
	.zero		1
	.type		_ZN34_INTERNAL_37e79cee_4_k_cu_56fc69c94cuda3std3__419piecewise_constructE,@object
	.size		_ZN34_INTERNAL_37e79cee_4_k_cu_56fc69c94cuda3std3__419piecewise_constructE,(_ZN34_INTERNAL_37e79cee_4_k_cu_56fc69c94cuda3std3__45__cpo6cbeginE - _ZN34_INTERNAL_37e79cee_4_k_cu_56fc69c94cuda3std3__419piecewise_constructE)
_ZN34_INTERNAL_37e79cee_4_k_cu_56fc69c94cuda3std3__419piecewise_constructE:
	.zero		1
	.type		_ZN34_INTERNAL_37e79cee_4_k_cu_56fc69c94cuda3std3__45__cpo6cbeginE,@object
	.size		_ZN34_INTERNAL_37e79cee_4_k_cu_56fc69c94cuda3std3__45__cpo6cbeginE,(_ZN34_INTERNAL_37e79cee_4_k_cu_56fc69c94cuda3std6ranges3__45__cpo4swapE - _ZN34_INTERNAL_37e79cee_4_k_cu_56fc69c94cuda3std3__45__cpo6cbeginE)
_ZN34_INTERNAL_37e79cee_4_k_cu_56fc69c94cuda3std3__45__cpo6cbeginE:
	.zero		1
	.type		_ZN34_INTERNAL_37e79cee_4_k_cu_56fc69c94cuda3std6ranges3__45__cpo4swapE,@object
	.size		_ZN34_INTERNAL_37e79cee_4_k_cu_56fc69c94cuda3std6ranges3__45__cpo4swapE,(.L_7 - _ZN34_INTERNAL_37e79cee_4_k_cu_56fc69c94cuda3std6ranges3__45__cpo4swapE)
_ZN34_INTERNAL_37e79cee_4_k_cu_56fc69c94cuda3std6ranges3__45__cpo4swapE:
	.zero		1
.L_7:


//--------------------- .nv.constant0._Z10max_4warpsPf --------------------------
	.section	.nv.constant0._Z10max_4warpsPf,"a",@progbits
	.sectionflags	@""
	.align	4
.nv.constant0._Z10max_4warpsPf:
	.zero		904


//--------------------- SYMBOLS --------------------------

	.type		.nv.reservedSmem.offset0,@object
	.size		.nv.reservedSmem.offset0,0x4
